	.headerflags	@"EF_CUDA_TEXMODE_UNIFIED EF_CUDA_64BIT_ADDRESS EF_CUDA_ACCELERATORS EF_CUDA_SM90 EF_CUDA_VIRTUAL_SM(EF_CUDA_SM90)"
	.elftype	@"ET_EXEC"


//--------------------- .nv.info                  --------------------------
	.section	.nv.info,"",@"SHT_CUDA_INFO"
	.align	4


	//----- nvinfo : EIATTR_REGCOUNT
	.align		4
        /*0000*/ 	.byte	0x04, 0x2f
        /*0002*/ 	.short	(.L_1 - .L_0)
	.align		4
.L_0:
        /*0004*/ 	.word	index@(triton_poi_fused_7)
        /*0008*/ 	.word	0x0000001f


	//----- nvinfo : EIATTR_MIN_STACK_SIZE
	.align		4
.L_1:
        /*000c*/ 	.byte	0x04, 0x12
        /*000e*/ 	.short	(.L_3 - .L_2)
	.align		4
.L_2:
        /*0010*/ 	.word	index@(triton_poi_fused_7)
        /*0014*/ 	.word	0x00000000


	//----- nvinfo : EIATTR_FRAME_SIZE
	.align		4
.L_3:
        /*0018*/ 	.byte	0x04, 0x11
        /*001a*/ 	.short	(.L_5 - .L_4)
	.align		4
.L_4:
        /*001c*/ 	.word	index@(triton_poi_fused_7)
        /*0020*/ 	.word	0x00000000


	//----- nvinfo : EIATTR_MIN_STACK_SIZE
	.align		4
.L_5:
        /*0024*/ 	.byte	0x04, 0x12
        /*0026*/ 	.short	(.L_7 - .L_6)
	.align		4
.L_6:
        /*0028*/ 	.word	index@(triton_poi_fused_7)
        /*002c*/ 	.word	0x00000000
.L_7:


//--------------------- .nv.info.triton_poi_fused_7 --------------------------
	.section	.nv.info.triton_poi_fused_7,"",@"SHT_CUDA_INFO"
	.sectionflags	@""
	.align	4


	//----- nvinfo : EIATTR_CUDA_API_VERSION
	.align		4
        /*0000*/ 	.byte	0x04, 0x37
        /*0002*/ 	.short	(.L_9 - .L_8)
.L_8:
        /*0004*/ 	.word	0x0000007c


	//----- nvinfo : EIATTR_KPARAM_INFO
	.align		4
.L_9:
        /*0008*/ 	.byte	0x04, 0x17
        /*000a*/ 	.short	(.L_11 - .L_10)
.L_10:
        /*000c*/ 	.word	0x00000000
        /*0010*/ 	.short	0x0003
        /*0012*/ 	.short	0x0014
        /*0014*/ 	.byte	0x00, 0xf0, 0x11, 0x00


	//----- nvinfo : EIATTR_KPARAM_INFO
	.align		4
.L_11:
        /*0018*/ 	.byte	0x04, 0x17
        /*001a*/ 	.short	(.L_13 - .L_12)
.L_12:
        /*001c*/ 	.word	0x00000000
        /*0020*/ 	.short	0x0002
        /*0022*/ 	.short	0x0010
        /*0024*/ 	.byte	0x00, 0xf0, 0x11, 0x00


	//----- nvinfo : EIATTR_KPARAM_INFO
	.align		4
.L_13:
        /*0028*/ 	.byte	0x04, 0x17
        /*002a*/ 	.short	(.L_15 - .L_14)
.L_14:
        /*002c*/ 	.word	0x00000000
        /*0030*/ 	.short	0x0001
        /*0032*/ 	.short	0x0008
        /*0034*/ 	.byte	0x00, 0xf4, 0x21, 0x00


	//----- nvinfo : EIATTR_KPARAM_INFO
	.align		4
.L_15:
        /*0038*/ 	.byte	0x04, 0x17
        /*003a*/ 	.short	(.L_17 - .L_16)
.L_16:
        /*003c*/ 	.word	0x00000000
        /*0040*/ 	.short	0x0000
        /*0042*/ 	.short	0x0000
        /*0044*/ 	.byte	0x00, 0xf4, 0x21, 0x00


	//----- nvinfo : EIATTR_SPARSE_MMA_MASK
	.align		4
.L_17:
        /*0048*/ 	.byte	0x03, 0x50
        /*004a*/ 	.short	0x0000


	//----- nvinfo : EIATTR_MAXREG_COUNT
	.align		4
        /*004c*/ 	.byte	0x03, 0x1b
        /*004e*/ 	.short	0x00ff


	//----- nvinfo : EIATTR_EXIT_INSTR_OFFSETS
	.align		4
        /*0050*/ 	.byte	0x04, 0x1c
        /*0052*/ 	.short	(.L_19 - .L_18)


	//   ....[0]....
.L_18:
        /*0054*/ 	.word	0x000005c0


	//   ....[1]....
        /*0058*/ 	.word	0x00000610


	//----- nvinfo : EIATTR_REQNTID
	.align		4
.L_19:
        /*005c*/ 	.byte	0x04, 0x10
        /*005e*/ 	.short	(.L_21 - .L_20)
.L_20:
        /*0060*/ 	.word	0x00000080
        /*0064*/ 	.word	0x00000001
        /*0068*/ 	.word	0x00000001


	//----- nvinfo : EIATTR_CBANK_PARAM_SIZE
	.align		4
.L_21:
        /*006c*/ 	.byte	0x03, 0x19
        /*006e*/ 	.short	0x0018


	//----- nvinfo : EIATTR_PARAM_CBANK
	.align		4
        /*0070*/ 	.byte	0x04, 0x0a
        /*0072*/ 	.short	(.L_23 - .L_22)
	.align		4
.L_22:
        /*0074*/ 	.word	index@(.nv.constant0.triton_poi_fused_7)
        /*0078*/ 	.short	0x0210
        /*007a*/ 	.short	0x0018


	//----- nvinfo : EIATTR_SW_WAR
	.align		4
.L_23:
        /*007c*/ 	.byte	0x04, 0x36
        /*007e*/ 	.short	(.L_25 - .L_24)
.L_24:
        /*0080*/ 	.word	0x00000008
.L_25:


//--------------------- .nv.callgraph             --------------------------
	.section	.nv.callgraph,"",@"SHT_CUDA_CALLGRAPH"
	.align	4
	.sectionentsize	8
	.align		4
        /*0000*/ 	.word	0x00000000
	.align		4
        /*0004*/ 	.word	0xffffffff
	.align		4
        /*0008*/ 	.word	0x00000000
	.align		4
        /*000c*/ 	.word	0xfffffffe
	.align		4
        /*0010*/ 	.word	0x00000000
	.align		4
        /*0014*/ 	.word	0xfffffffd
	.align		4
        /*0018*/ 	.word	0x00000000
	.align		4
        /*001c*/ 	.word	0xfffffffc


//--------------------- .text.triton_poi_fused_7  --------------------------
	.section	.text.triton_poi_fused_7,"ax",@progbits
	.sectionflags	@"SHF_BARRIERS=1"
	.align	128
        .global         triton_poi_fused_7
        .type           triton_poi_fused_7,@function
        .size           triton_poi_fused_7,(.L_x_1 - triton_poi_fused_7)
        .other          triton_poi_fused_7,@"STO_CUDA_ENTRY STV_DEFAULT"
triton_poi_fused_7:
.text.triton_poi_fused_7:
[----:B------:R-:W0:Y:S01]  /*0000*/  LDC R1, c[0x0][0x28] ;  /* 0x00000a00ff017b82 */ /* 0x000e220000000800 */
[----:B------:R-:W1:Y:S07]  /*0010*/  S2R R21, SR_TID.X ;  /* 0x0000000000157919 */ /* 0x000e6e0000002100 */
[----:B------:R-:W2:Y:S01]  /*0020*/  LDC.64 R8, c[0x0][0x210] ;  /* 0x00008400ff087b82 */ /* 0x000ea20000000a00 */
[----:B------:R-:W-:Y:S01]  /*0030*/  IMAD.MOV.U32 R20, RZ, RZ, RZ ;  /* 0x000000ffff147224 */ /* 0x000fe200078e00ff */
[----:B------:R-:W-:Y:S01]  /*0040*/  ULDC.64 UR6, c[0x0][0x208] ;  /* 0x0000820000067ab9 */ /* 0x000fe20000000a00 */
[----:B------:R-:W3:Y:S01]  /*0050*/  S2R R0, SR_CTAID.X ;  /* 0x0000000000007919 */ /* 0x000ee20000002500 */
[----:B------:R-:W4:Y:S01]  /*0060*/  S2R R18, SR_CTAID.Y ;  /* 0x0000000000127919 */ /* 0x000f220000002600 */
[----:B------:R-:W-:Y:S01]  /*0070*/  IMAD.MOV.U32 R28, RZ, RZ, RZ ;  /* 0x000000ffff1c7224 */ /* 0x000fe200078e00ff */
[----:B-1----:R-:W-:Y:S01]  /*0080*/  SHF.R.U32.HI R19, RZ, 0x4, R21 ;  /* 0x00000004ff137819 */ /* 0x002fe20000011615 */
[----:B---3--:R-:W-:-:S03]  /*0090*/  IMAD.SHL.U32 R0, R0, 0x10, RZ ;  /* 0x0000001000007824 */ /* 0x008fc600078e00ff */
[----:B------:R-:W-:Y:S01]  /*00a0*/  SGXT.U32 R19, R19, 0x3 ;  /* 0x000000031313781a */ /* 0x000fe20000000000 */
[----:B----4-:R-:W-:Y:S01]  /*00b0*/  IMAD.SHL.U32 R18, R18, 0x40, RZ ;  /* 0x0000004012127824 */ /* 0x010fe200078e00ff */
[----:B------:R-:W-:-:S04]  /*00c0*/  LOP3.LUT R12, R0, 0xf, R21, 0xf8, !PT ;  /* 0x0000000f000c7812 */ /* 0x000fc800078ef815 */
[----:B------:R-:W-:Y:S02]  /*00d0*/  LOP3.LUT R3, R18, 0x8, R19, 0xfe, !PT ;  /* 0x0000000812037812 */ /* 0x000fe400078efe13 */
[----:B------:R-:W-:Y:S02]  /*00e0*/  LOP3.LUT R5, R18, 0x18, R19, 0xfe, !PT ;  /* 0x0000001812057812 */ /* 0x000fe400078efe13 */
[----:B------:R-:W-:Y:S01]  /*00f0*/  LOP3.LUT R2, R18, R19, RZ, 0xfc, !PT ;  /* 0x0000001312027212 */ /* 0x000fe200078efcff */
[--C-:B------:R-:W-:Y:S01]  /*0100*/  IMAD R3, R3, 0x9, R12.reuse ;  /* 0x0000000903037824 */ /* 0x100fe200078e020c */
[----:B------:R-:W-:Y:S01]  /*0110*/  LOP3.LUT R4, R18, 0x10, R19, 0xfe, !PT ;  /* 0x0000001012047812 */ /* 0x000fe200078efe13 */
        /* <DEDUP_REMOVED lines=9> */
[----:B------:R-:W-:Y:S01]  /*01b0*/  ISETP.GE.AND P0, PT, R12, 0x9, PT ;  /* 0x000000090c00780c */ /* 0x000fe20003f06270 */
[----:B------:R-:W-:-:S02]  /*01c0*/  IMAD R25, R10, 0x9, R12 ;  /* 0x000000090a197824 */ /* 0x000fc400078e020c */
[----:B------:R-:W-:Y:S02]  /*01d0*/  IMAD R27, R11, 0x9, R12 ;  /* 0x000000090b1b7824 */ /* 0x000fe400078e020c */
[----:B--2---:R-:W-:-:S04]  /*01e0*/  IMAD.WIDE R14, R3, 0x4, R8 ;  /* 0x00000004030e7825 */ /* 0x004fc800078e0208 */
[----:B------:R-:W-:-:S04]  /*01f0*/  IMAD.WIDE R10, R5, 0x4, R8 ;  /* 0x00000004050a7825 */ /* 0x000fc800078e0208 */
[----:B------:R-:W-:-:S04]  /*0200*/  IMAD.WIDE R16, R17, 0x4, R8 ;  /* 0x0000000411107825 */ /* 0x000fc800078e0208 */
[--C-:B------:R-:W-:Y:S01]  /*0210*/  IMAD.WIDE R12, R13, 0x4, R8.reuse ;  /* 0x000000040d0c7825 */ /* 0x100fe200078e0208 */
[----:B------:R-:W2:Y:S03]  /*0220*/  @!P0 LDG.E.EL R20, desc[UR6][R16.64] ;  /* 0x0000000610148981 */ /* 0x000ea6000c2e1900 */
[----:B------:R-:W-:Y:S01]  /*0230*/  IMAD.WIDE R4, R23, 0x4, R8 ;  /* 0x0000000417047825 */ /* 0x000fe200078e0208 */
[----:B------:R-:W-:-:S03]  /*0240*/  CS2R R22, SRZ ;  /* 0x0000000000167805 */ /* 0x000fc6000001ff00 */
[----:B------:R-:W-:-:S03]  /*0250*/  IMAD.WIDE R6, R7, 0x4, R8 ;  /* 0x0000000407067825 */ /* 0x000fc600078e0208 */
[----:B------:R1:W3:Y:S01]  /*0260*/  @!P0 LDG.E.EL R22, desc[UR6][R12.64] ;  /* 0x000000060c168981 */ /* 0x0002e2000c2e1900 */
[--C-:B------:R-:W-:Y:S01]  /*0270*/  IMAD.WIDE R2, R25, 0x4, R8.reuse ;  /* 0x0000000419027825 */ /* 0x100fe200078e0208 */
[----:B------:R-:W-:Y:S02]  /*0280*/  CS2R R24, SRZ ;  /* 0x0000000000187805 */ /* 0x000fe4000001ff00 */
[----:B------:R4:W5:Y:S01]  /*0290*/  @!P0 LDG.E.EL R23, desc[UR6][R10.64] ;  /* 0x000000060a178981 */ /* 0x000962000c2e1900 */
[----:B------:R-:W-:Y:S01]  /*02a0*/  IMAD.WIDE R8, R27, 0x4, R8 ;  /* 0x000000041b087825 */ /* 0x000fe200078e0208 */
[----:B------:R-:W-:Y:S02]  /*02b0*/  CS2R R26, SRZ ;  /* 0x00000000001a7805 */ /* 0x000fe4000001ff00 */
[----:B------:R-:W5:Y:S04]  /*02c0*/  @!P0 LDG.E.EL R24, desc[UR6][R14.64] ;  /* 0x000000060e188981 */ /* 0x000f68000c2e1900 */
[----:B------:R1:W5:Y:S04]  /*02d0*/  @!P0 LDG.E.EL R25, desc[UR6][R4.64] ;  /* 0x0000000604198981 */ /* 0x000368000c2e1900 */
[----:B------:R-:W5:Y:S04]  /*02e0*/  @!P0 LDG.E.EL R26, desc[UR6][R6.64] ;  /* 0x00000006061a8981 */ /* 0x000f68000c2e1900 */
[----:B------:R4:W5:Y:S04]  /*02f0*/  @!P0 LDG.E.EL R28, desc[UR6][R2.64] ;  /* 0x00000006021c8981 */ /* 0x000968000c2e1900 */
[----:B------:R4:W5:Y:S01]  /*0300*/  @!P0 LDG.E.EL R27, desc[UR6][R8.64] ;  /* 0x00000006081b8981 */ /* 0x000962000c2e1900 */
[----:B------:R-:W4:Y:S01]  /*0310*/  S2UR UR5, SR_CgaCtaId ;  /* 0x00000000000579c3 */ /* 0x000f220000008800 */
[----:B-1----:R-:W-:Y:S01]  /*0320*/  IMAD.SHL.U32 R12, R21, 0x40, RZ ;  /* 0x00000040150c7824 */ /* 0x002fe200078e00ff */
[----:B------:R-:W-:-:S04]  /*0330*/  UMOV UR4, 0x400 ;  /* 0x0000040000047882 */ /* 0x000fc80000000000 */
[----:B------:R-:W-:-:S04]  /*0340*/  LOP3.LUT R12, R12, 0x3c0, RZ, 0xc0, !PT ;  /* 0x000003c00c0c7812 */ /* 0x000fc800078ec0ff */
[----:B----4-:R-:W-:-:S04]  /*0350*/  LOP3.LUT R11, R12, R19, RZ, 0xfc, !PT ;  /* 0x000000130c0b7212 */ /* 0x010fc800078efcff */
[----:B------:R-:W-:Y:S01]  /*0360*/  LEA.HI R11, R12, R11, RZ, 0x1c ;  /* 0x0000000b0c0b7211 */ /* 0x000fe200078fe0ff */
[----:B0-----:R-:W-:-:S06]  /*0370*/  UPRMT UR4, UR5, 0x654, UR4 ;  /* 0x0000065405047896 */ /* 0x001fcc0008000004 */
[----:B------:R-:W-:Y:S02]  /*0380*/  LEA R13, R11, UR4, 0x2 ;  /* 0x000000040b0d7c11 */ /* 0x000fe4000f8e10ff */
[----:B------:R-:W-:Y:S01]  /*0390*/  SHF.R.U32.HI R4, RZ, 0x2, R21 ;  /* 0x00000002ff047819 */ /* 0x000fe20000011615 */
[----:B------:R-:W-:-:S03]  /*03a0*/  IMAD.SHL.U32 R21, R21, 0x4, RZ ;  /* 0x0000000415157824 */ /* 0x000fc600078e00ff */
[----:B------:R-:W-:Y:S02]  /*03b0*/  LOP3.LUT R3, R4, 0x1c, RZ, 0xc0, !PT ;  /* 0x0000001c04037812 */ /* 0x000fe400078ec0ff */
[----:B------:R-:W-:-:S05]  /*03c0*/  LOP3.LUT R8, R21, 0x1fc, RZ, 0xc0, !PT ;  /* 0x000001fc15087812 */ /* 0x000fca00078ec0ff */
[----:B------:R-:W-:-:S05]  /*03d0*/  IMAD.IADD R3, R8, 0x1, R3 ;  /* 0x0000000108037824 */ /* 0x000fca00078e0203 */
[----:B------:R-:W-:Y:S02]  /*03e0*/  LEA R4, R3, UR4, 0x2 ;  /* 0x0000000403047c11 */ /* 0x000fe4000f8e10ff */
[----:B------:R-:W-:Y:S01]  /*03f0*/  LOP3.LUT R18, R18, 0x3c, R21, 0xf8, !PT ;  /* 0x0000003c12127812 */ /* 0x000fe200078ef815 */
[----:B------:R-:W0:Y:S04]  /*0400*/  LDC.64 R2, c[0x0][0x218] ;  /* 0x00008600ff027b82 */ /* 0x000e280000000a00 */
[----:B------:R-:W-:-:S05]  /*0410*/  IMAD.HI R9, R18, 0x2aaaaaab, RZ ;  /* 0x2aaaaaab12097827 */ /* 0x000fca00078e02ff */
[----:B------:R-:W-:-:S04]  /*0420*/  SHF.R.U32.HI R10, RZ, 0x1f, R9 ;  /* 0x0000001fff0a7819 */ /* 0x000fc80000011609 */
[----:B------:R-:W-:Y:S02]  /*0430*/  LEA.HI.SX32 R11, R9, R10, 0x1c ;  /* 0x0000000a090b7211 */ /* 0x000fe400078fe2ff */
[----:B------:R-:W-:Y:S02]  /*0440*/  LOP3.LUT R10, R8, 0x200, RZ, 0xfc, !PT ;  /* 0x00000200080a7812 */ /* 0x000fe400078efcff */
[----:B------:R-:W-:Y:S01]  /*0450*/  LOP3.LUT R9, R0, R19, RZ, 0xfc, !PT ;  /* 0x0000001300097212 */ /* 0x000fe200078efcff */
[C---:B------:R-:W-:Y:S01]  /*0460*/  IMAD R18, R11.reuse, -0x60, R18 ;  /* 0xffffffa00b127824 */ /* 0x040fe200078e0212 */
[----:B------:R-:W-:Y:S02]  /*0470*/  LOP3.LUT R0, R0, 0x8, R19, 0xfe, !PT ;  /* 0x0000000800007812 */ /* 0x000fe400078efe13 */
[----:B------:R-:W-:Y:S01]  /*0480*/  SHF.R.U32.HI R10, RZ, 0x4, R10 ;  /* 0x00000004ff0a7819 */ /* 0x000fe2000001160a */
[----:B------:R-:W-:Y:S01]  /*0490*/  IMAD R18, R11, 0x360, R18 ;  /* 0x000003600b127824 */ /* 0x000fe200078e0212 */
[----:B------:R-:W-:-:S02]  /*04a0*/  ISETP.GE.AND P1, PT, R9, 0x9, PT ;  /* 0x000000090900780c */ /* 0x000fc40003f26270 */
[----:B------:R-:W-:Y:S02]  /*04b0*/  ISETP.GE.AND P0, PT, R0, 0x9, PT ;  /* 0x000000090000780c */ /* 0x000fe40003f06270 */
[----:B------:R-:W-:Y:S01]  /*04c0*/  LOP3.LUT R11, R10, 0x3c, RZ, 0xc0, !PT ;  /* 0x0000003c0a0b7812 */ /* 0x000fe200078ec0ff */
[----:B------:R-:W-:-:S04]  /*04d0*/  IMAD R9, R9, 0x60, R18 ;  /* 0x0000006009097824 */ /* 0x000fc800078e0212 */
[----:B------:R-:W-:Y:S02]  /*04e0*/  IMAD.IADD R11, R8, 0x1, R11 ;  /* 0x00000001080b7824 */ /* 0x000fe400078e020b */
[----:B0-----:R-:W-:-:S03]  /*04f0*/  IMAD.WIDE R8, R9, 0x4, R2 ;  /* 0x0000000409087825 */ /* 0x001fc600078e0202 */
[----:B------:R-:W-:Y:S01]  /*0500*/  LEA R11, R11, UR4, 0x2 ;  /* 0x000000040b0b7c11 */ /* 0x000fe2000f8e10ff */
[----:B--2---:R-:W-:Y:S04]  /*0510*/  STS [R13], R20 ;  /* 0x000000140d007388 */ /* 0x004fe80000000800 */
[----:B---3--:R-:W-:Y:S04]  /*0520*/  STS [R13+0x40], R22 ;  /* 0x000040160d007388 */ /* 0x008fe80000000800 */
[----:B-----5:R-:W-:Y:S04]  /*0530*/  STS [R13+0x60], R23 ;  /* 0x000060170d007388 */ /* 0x020fe80000000800 */
[----:B------:R-:W-:Y:S04]  /*0540*/  STS [R13+0x20], R24 ;  /* 0x000020180d007388 */ /* 0x000fe80000000800 */
[----:B------:R-:W-:Y:S04]  /*0550*/  STS [R13+0x80], R25 ;  /* 0x000080190d007388 */ /* 0x000fe80000000800 */
[----:B------:R-:W-:Y:S04]  /*0560*/  STS [R13+0xa0], R26 ;  /* 0x0000a01a0d007388 */ /* 0x000fe80000000800 */
[----:B------:R-:W-:Y:S04]  /*0570*/  STS [R13+0xc0], R28 ;  /* 0x0000c01c0d007388 */ /* 0x000fe80000000800 */
[----:B------:R-:W-:Y:S01]  /*0580*/  STS [R13+0xe0], R27 ;  /* 0x0000e01b0d007388 */ /* 0x000fe20000000800 */
[----:B------:R-:W-:Y:S06]  /*0590*/  BAR.SYNC.DEFER_BLOCKING 0x0 ;  /* 0x0000000000007b1d */ /* 0x000fec0000010000 */
[----:B------:R-:W0:Y:S04]  /*05a0*/  LDS.128 R4, [R4] ;  /* 0x0000000004047984 */ /* 0x000e280000000c00 */
[----:B0-----:R0:W-:Y:S02]  /*05b0*/  @!P1 STG.E.128 desc[UR6][R8.64], R4 ;  /* 0x0000000408009986 */ /* 0x0011e4000c101d06 */
[----:B0-----:R-:W-:Y:S05]  /*05c0*/  @P0 EXIT ;  /* 0x000000000000094d */ /* 0x001fea0003800000 */
[----:B0-----:R-:W0:Y:S01]  /*05d0*/  LDS.128 R8, [R11+0x800] ;  /* 0x000800000b087984 */ /* 0x001e220000000c00 */
[----:B------:R-:W-:-:S04]  /*05e0*/  IMAD R5, R0, 0x60, R18 ;  /* 0x0000006000057824 */ /* 0x000fc800078e0212 */
[----:B------:R-:W-:-:S05]  /*05f0*/  IMAD.WIDE R2, R5, 0x4, R2 ;  /* 0x0000000405027825 */ /* 0x000fca00078e0202 */
[----:B0-----:R-:W-:Y:S01]  /*0600*/  STG.E.128 desc[UR6][R2.64], R8 ;  /* 0x0000000802007986 */ /* 0x001fe2000c101d06 */
[----:B------:R-:W-:Y:S05]  /*0610*/  EXIT ;  /* 0x000000000000794d */ /* 0x000fea0003800000 */
.L_x_0:
[----:B------:R-:W-:-:S00]  /*0620*/  BRA `(.L_x_0) ;  /* 0xfffffffc00fc7947 */ /* 0x000fc0000383ffff */
[----:B------:R-:W-:-:S00]  /*0630*/  NOP ;  /* 0x0000000000007918 */ /* 0x000fc00000000000 */
        /* <DEDUP_REMOVED lines=12> */
.L_x_1:


//--------------------- .nv.shared.triton_poi_fused_7 --------------------------
	.section	.nv.shared.triton_poi_fused_7,"aw",@nobits
	.sectionflags	@""
	.align	16
	.zero		1024


//--------------------- .nv.constant0.triton_poi_fused_7 --------------------------
	.section	.nv.constant0.triton_poi_fused_7,"a",@progbits
	.sectionflags	@""
	.align	4
.nv.constant0.triton_poi_fused_7:
	.zero		552
